//
// Generated by NVIDIA NVVM Compiler
//
// Compiler Build ID: CL-36424714
// Cuda compilation tools, release 13.0, V13.0.88
// Based on NVVM 20.0.0
//

.version 9.0
.target sm_100
.address_size 64

	// .globl	_Z8parallelPdiii

.visible .entry _Z8parallelPdiii(
	.param .u64 .ptr .align 1 _Z8parallelPdiii_param_0,
	.param .u32 _Z8parallelPdiii_param_1,
	.param .u32 _Z8parallelPdiii_param_2,
	.param .u32 _Z8parallelPdiii_param_3
)
{
	.reg .pred 	%p<18>;
	.reg .b32 	%r<59>;
	.reg .b64 	%rd<36>;
	.reg .b64 	%fd<29>;

	ld.param.u64 	%rd15, [_Z8parallelPdiii_param_0];
	ld.param.u32 	%r18, [_Z8parallelPdiii_param_2];
	ld.param.u32 	%r19, [_Z8parallelPdiii_param_3];
	cvta.to.global.u64 	%rd1, %rd15;
	mov.u32 	%r20, %tid.x;
	mov.u32 	%r21, %ntid.x;
	mov.u32 	%r22, %ctaid.x;
	mad.lo.s32 	%r23, %r21, %r22, %r20;
	add.s32 	%r24, %r23, %r19;
	add.s32 	%r55, %r24, 1;
	setp.ge.s32 	%p1, %r55, %r18;
	@%p1 bra 	$L__BB0_21;
	add.s32 	%r2, %r19, 1;
	setp.ge.s32 	%p2, %r2, %r18;
	mul.lo.s32 	%r3, %r19, %r18;
	mov.f64 	%fd10, 0d41CDCD6503800000;
	{
	.reg .b32 %temp; 
	mov.b64 	{%temp, %r25}, %fd10;
	}
	and.b32  	%r4, %r25, 2147483647;
	{
	.reg .b32 %temp; 
	mov.b64 	{%r26, %temp}, %fd10;
	}
	mov.b64 	%fd1, {%r26, %r4};
	@%p2 bra 	$L__BB0_21;
	{
	.reg .b32 %temp; 
	mov.b64 	{%temp, %r27}, %fd1;
	}
	shr.u32 	%r28, %r27, 20;
	mul.f64 	%fd11, %fd1, 0d4350000000000000;
	setp.lt.u32 	%p3, %r27, 1048576;
	selp.f64 	%fd12, %fd11, %fd1, %p3;
	{
	.reg .b32 %temp; 
	mov.b64 	{%temp, %r29}, %fd11;
	}
	shr.u32 	%r30, %r29, 20;
	add.s32 	%r31, %r28, %r30;
	add.s32 	%r32, %r31, -54;
	selp.b32 	%r5, %r32, %r28, %p3;
	mov.b64 	%rd16, %fd12;
	and.b64  	%rd17, %rd16, 4503599627370495;
	or.b64  	%rd2, %rd17, 4503599627370496;
	cvt.s64.s32 	%rd18, %r19;
	sub.s32 	%r33, %r3, %r18;
	cvt.s64.s32 	%rd19, %r33;
	add.s64 	%rd20, %rd19, %rd18;
	shl.b64 	%rd21, %rd20, 3;
	add.s64 	%rd3, %rd1, %rd21;
$L__BB0_3:
	mul.lo.s32 	%r7, %r55, %r18;
	add.s32 	%r34, %r7, %r19;
	mul.wide.s32 	%rd22, %r34, 8;
	add.s64 	%rd4, %rd1, %rd22;
	mov.u32 	%r56, %r2;
$L__BB0_4:
	add.s32 	%r36, %r3, %r19;
	mul.wide.s32 	%rd23, %r36, 8;
	add.s64 	%rd24, %rd1, %rd23;
	ld.global.f64 	%fd13, [%rd24];
	add.s32 	%r37, %r56, %r7;
	mul.wide.s32 	%rd25, %r37, 8;
	add.s64 	%rd5, %rd1, %rd25;
	ld.global.f64 	%fd14, [%rd5];
	mul.f64 	%fd15, %fd13, %fd14;
	ld.global.f64 	%fd16, [%rd4];
	add.s32 	%r38, %r56, %r3;
	mul.wide.s32 	%rd26, %r38, 8;
	add.s64 	%rd27, %rd1, %rd26;
	ld.global.f64 	%fd17, [%rd27];
	mul.f64 	%fd18, %fd16, %fd17;
	sub.f64 	%fd19, %fd15, %fd18;
	ld.global.f64 	%fd20, [%rd3+-8];
	div.rn.f64 	%fd2, %fd19, %fd20;
	{
	.reg .b32 %temp; 
	mov.b64 	{%temp, %r39}, %fd2;
	}
	and.b32  	%r40, %r39, 2147483647;
	{
	.reg .b32 %temp; 
	mov.b64 	{%r41, %temp}, %fd2;
	}
	mov.b64 	%fd27, {%r41, %r40};
	max.u32 	%r42, %r40, %r4;
	setp.gt.u32 	%p4, %r42, 2146435071;
	@%p4 bra 	$L__BB0_16;
	setp.eq.f64 	%p5, %fd1, 0d0000000000000000;
	mov.f64 	%fd28, 0dFFF8000000000000;
	@%p5 bra 	$L__BB0_19;
	setp.ltu.f64 	%p6, %fd27, %fd1;
	mov.f64 	%fd28, %fd2;
	@%p6 bra 	$L__BB0_19;
	{
	.reg .b32 %temp; 
	mov.b64 	{%temp, %r43}, %fd27;
	}
	shr.u32 	%r57, %r43, 20;
	setp.gt.u32 	%p7, %r43, 1048575;
	@%p7 bra 	$L__BB0_9;
	mul.f64 	%fd27, %fd27, 0d4350000000000000;
	{
	.reg .b32 %temp; 
	mov.b64 	{%temp, %r44}, %fd27;
	}
	shr.u32 	%r45, %r44, 20;
	add.s32 	%r46, %r57, %r45;
	add.s32 	%r57, %r46, -54;
$L__BB0_9:
	mov.b64 	%rd28, %fd27;
	and.b64  	%rd29, %rd28, 4503599627370495;
	or.b64  	%rd34, %rd29, 4503599627370496;
	sub.s32 	%r58, %r57, %r5;
$L__BB0_10:
	sub.s64 	%rd30, %rd34, %rd2;
	mov.b64 	%fd22, %rd30;
	{
	.reg .b32 %temp; 
	mov.b64 	{%temp, %r47}, %fd22;
	}
	setp.lt.s32 	%p8, %r47, 0;
	selp.b64 	%rd8, %rd34, %rd30, %p8;
	shl.b64 	%rd34, %rd8, 1;
	add.s32 	%r14, %r58, -1;
	setp.gt.s32 	%p9, %r58, 0;
	mov.u32 	%r58, %r14;
	@%p9 bra 	$L__BB0_10;
	and.b64  	%rd10, %rd8, 9223372036854775807;
	setp.eq.s64 	%p10, %rd10, 0;
	mov.b64 	%rd35, 0;
	@%p10 bra 	$L__BB0_15;
	mov.b64 	%fd23, %rd10;
	mul.f64 	%fd24, %fd23, 0d4350000000000000;
	{
	.reg .b32 %temp; 
	mov.b64 	{%temp, %r48}, %fd24;
	}
	shr.u32 	%r49, %r48, 20;
	sub.s32 	%r50, 55, %r49;
	sub.s32 	%r15, %r5, %r50;
	shl.b64 	%rd11, %rd10, %r50;
	setp.lt.s32 	%p11, %r15, 1;
	@%p11 bra 	$L__BB0_14;
	add.s32 	%r51, %r15, -1;
	cvt.u64.u32 	%rd32, %r51;
	shl.b64 	%rd33, %rd32, 52;
	add.s64 	%rd35, %rd33, %rd11;
	bra.uni 	$L__BB0_15;
$L__BB0_14:
	sub.s32 	%r52, 1, %r15;
	shr.u64 	%rd35, %rd11, %r52;
$L__BB0_15:
	mov.b64 	%fd25, %rd35;
	copysign.f64 	%fd28, %fd2, %fd25;
	bra.uni 	$L__BB0_19;
$L__BB0_16:
	setp.num.f64 	%p12, %fd1, %fd1;
	setp.num.f64 	%p13, %fd27, %fd27;
	and.pred  	%p14, %p13, %p12;
	@%p14 bra 	$L__BB0_18;
	mov.f64 	%fd26, 0d41CDCD6503800000;
	add.rn.f64 	%fd28, %fd2, %fd26;
	bra.uni 	$L__BB0_19;
$L__BB0_18:
	setp.eq.f64 	%p15, %fd27, 0d7FF0000000000000;
	selp.f64 	%fd28, 0dFFF8000000000000, %fd2, %p15;
$L__BB0_19:
	st.global.f64 	[%rd5], %fd28;
	add.s32 	%r56, %r56, 1;
	setp.ne.s32 	%p16, %r56, %r18;
	@%p16 bra 	$L__BB0_4;
	mov.u32 	%r54, %nctaid.x;
	mad.lo.s32 	%r55, %r21, %r54, %r55;
	setp.lt.s32 	%p17, %r55, %r18;
	@%p17 bra 	$L__BB0_3;
$L__BB0_21:
	ret;

}


// ===== COMPILED SASS (sm_100) =====

	.target	sm_100

	.elftype	@"ET_EXEC"


//--------------------- .note.nv.tkinfo           --------------------------
	.section	.note.nv.tkinfo,"",@"SHT_NOTE"
	.sectionflags	@"SHF_NOTE_NV_TKINFO"
	.tkinfo
        /*0018*/ 	.word	0x00000002
        /*0030*/ 	.string	""
        /*0030*/ 	.string	"ptxas"
        /*0030*/ 	.string	"Cuda compilation tools, release 13.0, V13.0.88"
        /*0030*/ 	.string	"Build cuda_13.0.r13.0/compiler.36424714_0"
        /*0030*/ 	.string	"-arch sm_100 -m 64 "



//--------------------- .note.nv.cuinfo           --------------------------
	.section	.note.nv.cuinfo,"",@"SHT_NOTE"
	.sectionflags	@"SHF_NOTE_NV_CUINFO"
        /*0018*/ 	.short	0x0002
        /*001a*/ 	.short	0x0064
        /*001c*/ 	.short	0x0082
	.zero		2


//--------------------- .nv.info                  --------------------------
	.section	.nv.info,"",@"SHT_CUDA_INFO"
	.align	4


	//----- nvinfo : EIATTR_REGCOUNT
	.align		4
        /*0000*/ 	.byte	0x04, 0x2f
        /*0002*/ 	.short	(.L_1 - .L_0)
	.align		4
.L_0:
        /*0004*/ 	.word	index@(_Z8parallelPdiii)
        /*0008*/ 	.word	0x00000020


	//----- nvinfo : EIATTR_FRAME_SIZE
	.align		4
.L_1:
        /*000c*/ 	.byte	0x04, 0x11
        /*000e*/ 	.short	(.L_3 - .L_2)
	.align		4
.L_2:
        /*0010*/ 	.word	index@($__internal_0_$__cuda_sm20_div_rn_f64_full)
        /*0014*/ 	.word	0x00000000


	//----- nvinfo : EIATTR_FRAME_SIZE
	.align		4
.L_3:
        /*0018*/ 	.byte	0x04, 0x11
        /*001a*/ 	.short	(.L_5 - .L_4)
	.align		4
.L_4:
        /*001c*/ 	.word	index@(_Z8parallelPdiii)
        /*0020*/ 	.word	0x00000000


	//----- nvinfo : EIATTR_MIN_STACK_SIZE
	.align		4
.L_5:
        /*0024*/ 	.byte	0x04, 0x12
        /*0026*/ 	.short	(.L_7 - .L_6)
	.align		4
.L_6:
        /*0028*/ 	.word	index@(_Z8parallelPdiii)
        /*002c*/ 	.word	0x00000000
.L_7:


//--------------------- .nv.compat                --------------------------
	.section	.nv.compat,"",@"SHT_CUDA_COMPAT_INFO"
	.align	4
        /*0000*/ 	.byte	0x02, 0x09, 0x00, 0x00, 0x02, 0x02, 0x01, 0x00, 0x02, 0x05, 0x05, 0x00, 0x03, 0x07, 0x01, 0x01
        /*0010*/ 	.byte	0x02, 0x03, 0x00, 0x00, 0x02, 0x06, 0x01, 0x00, 0x04, 0x0b, 0x08, 0x00, 0x01, 0x00, 0x00, 0x00
        /*0020*/ 	.byte	0x00, 0x00, 0x00, 0x00


//--------------------- .nv.info._Z8parallelPdiii --------------------------
	.section	.nv.info._Z8parallelPdiii,"",@"SHT_CUDA_INFO"
	.sectionflags	@""
	.align	4


	//----- nvinfo : EIATTR_CUDA_API_VERSION
	.align		4
        /*0000*/ 	.byte	0x04, 0x37
        /*0002*/ 	.short	(.L_9 - .L_8)
.L_8:
        /*0004*/ 	.word	0x00000082


	//----- nvinfo : EIATTR_KPARAM_INFO
	.align		4
.L_9:
        /*0008*/ 	.byte	0x04, 0x17
        /*000a*/ 	.short	(.L_11 - .L_10)
.L_10:
        /*000c*/ 	.word	0x00000000
        /*0010*/ 	.short	0x0003
        /*0012*/ 	.short	0x0010
        /*0014*/ 	.byte	0x00, 0xf0, 0x11, 0x00


	//----- nvinfo : EIATTR_KPARAM_INFO
	.align		4
.L_11:
        /*0018*/ 	.byte	0x04, 0x17
        /*001a*/ 	.short	(.L_13 - .L_12)
.L_12:
        /*001c*/ 	.word	0x00000000
        /*0020*/ 	.short	0x0002
        /*0022*/ 	.short	0x000c
        /*0024*/ 	.byte	0x00, 0xf0, 0x11, 0x00


	//----- nvinfo : EIATTR_KPARAM_INFO
	.align		4
.L_13:
        /*0028*/ 	.byte	0x04, 0x17
        /*002a*/ 	.short	(.L_15 - .L_14)
.L_14:
        /*002c*/ 	.word	0x00000000
        /*0030*/ 	.short	0x0001
        /*0032*/ 	.short	0x0008
        /*0034*/ 	.byte	0x00, 0xf0, 0x11, 0x00


	//----- nvinfo : EIATTR_KPARAM_INFO
	.align		4
.L_15:
        /*0038*/ 	.byte	0x04, 0x17
        /*003a*/ 	.short	(.L_17 - .L_16)
.L_16:
        /*003c*/ 	.word	0x00000000
        /*0040*/ 	.short	0x0000
        /*0042*/ 	.short	0x0000
        /*0044*/ 	.byte	0x00, 0xf5, 0x21, 0x00


	//----- nvinfo : EIATTR_SPARSE_MMA_MASK
	.align		4
.L_17:
        /*0048*/ 	.byte	0x03, 0x50
        /*004a*/ 	.short	0x0000


	//----- nvinfo : EIATTR_MAXREG_COUNT
	.align		4
        /*004c*/ 	.byte	0x03, 0x1b
        /*004e*/ 	.short	0x00ff


	//----- nvinfo : EIATTR_MERCURY_ISA_VERSION
	.align		4
        /*0050*/ 	.byte	0x03, 0x5f
        /*0052*/ 	.short	0x0101


	//----- nvinfo : EIATTR_VRC_CTA_INIT_COUNT
	.align		4
        /*0054*/ 	.byte	0x02, 0x4a
	.zero		1
	.zero		1


	//----- nvinfo : EIATTR_EXIT_INSTR_OFFSETS
	.align		4
        /*0058*/ 	.byte	0x04, 0x1c
        /*005a*/ 	.short	(.L_19 - .L_18)


	//   ....[0]....
.L_18:
        /*005c*/ 	.word	0x00000090


	//   ....[1]....
        /*0060*/ 	.word	0x000000c0


	//   ....[2]....
        /*0064*/ 	.word	0x00000870


	//----- nvinfo : EIATTR_CRS_STACK_SIZE
	.align		4
.L_19:
        /*0068*/ 	.byte	0x04, 0x1e
        /*006a*/ 	.short	(.L_21 - .L_20)
.L_20:
        /*006c*/ 	.word	0x00000000


	//----- nvinfo : EIATTR_CBANK_PARAM_SIZE
	.align		4
.L_21:
        /*0070*/ 	.byte	0x03, 0x19
        /*0072*/ 	.short	0x0014


	//----- nvinfo : EIATTR_PARAM_CBANK
	.align		4
        /*0074*/ 	.byte	0x04, 0x0a
        /*0076*/ 	.short	(.L_23 - .L_22)
	.align		4
.L_22:
        /*0078*/ 	.word	index@(.nv.constant0._Z8parallelPdiii)
        /*007c*/ 	.short	0x0380
        /*007e*/ 	.short	0x0014


	//----- nvinfo : EIATTR_SW_WAR
	.align		4
.L_23:
        /*0080*/ 	.byte	0x04, 0x36
        /*0082*/ 	.short	(.L_25 - .L_24)
.L_24:
        /*0084*/ 	.word	0x00000008
.L_25:


//--------------------- .nv.callgraph             --------------------------
	.section	.nv.callgraph,"",@"SHT_CUDA_CALLGRAPH"
	.align	4
	.sectionentsize	8
	.align		4
        /*0000*/ 	.word	0x00000000
	.align		4
        /*0004*/ 	.word	0xffffffff
	.align		4
        /*0008*/ 	.word	0x00000000
	.align		4
        /*000c*/ 	.word	0xfffffffe
	.align		4
        /*0010*/ 	.word	0x00000000
	.align		4
        /*0014*/ 	.word	0xfffffffd
	.align		4
        /*0018*/ 	.word	0x00000000
	.align		4
        /*001c*/ 	.word	0xfffffffc


//--------------------- .text._Z8parallelPdiii    --------------------------
	.section	.text._Z8parallelPdiii,"ax",@progbits
	.align	128
        .global         _Z8parallelPdiii
        .type           _Z8parallelPdiii,@function
        .size           _Z8parallelPdiii,(.L_x_17 - _Z8parallelPdiii)
        .other          _Z8parallelPdiii,@"STO_CUDA_ENTRY STV_DEFAULT"
_Z8parallelPdiii:
.text._Z8parallelPdiii:
[----:B------:R-:W-:Y:S01]  /*0000*/  LDC R1, c[0x0][0x37c] ;  /* 0x0000df00ff017b82 */ /* 0x000fe20000000800 */
[----:B------:R-:W0:Y:S07]  /*0010*/  S2R R0, SR_TID.X ;  /* 0x0000000000007919 */ /* 0x000e2e0000002100 */
[----:B------:R-:W1:Y:S01]  /*0020*/  LDC R5, c[0x0][0x390] ;  /* 0x0000e400ff057b82 */ /* 0x000e620000000800 */
[----:B------:R-:W0:Y:S01]  /*0030*/  LDCU UR4, c[0x0][0x360] ;  /* 0x00006c00ff0477ac */ /* 0x000e220008000800 */
[----:B------:R-:W0:Y:S06]  /*0040*/  S2R R3, SR_CTAID.X ;  /* 0x0000000000037919 */ /* 0x000e2c0000002500 */
[----:B------:R-:W2:Y:S01]  /*0050*/  LDC R4, c[0x0][0x38c] ;  /* 0x0000e300ff047b82 */ /* 0x000ea20000000800 */
[----:B0-----:R-:W-:-:S04]  /*0060*/  IMAD R0, R3, UR4, R0 ;  /* 0x0000000403007c24 */ /* 0x001fc8000f8e0200 */
[----:B-1----:R-:W-:-:S05]  /*0070*/  IMAD.X R3, R0, 0x1, R5, PT ;  /* 0x0000000100037824 */ /* 0x002fca00038e0605 */
[----:B--2---:R-:W-:-:S13]  /*0080*/  ISETP.GE.AND P0, PT, R3, R4, PT ;  /* 0x000000040300720c */ /* 0x004fda0003f06270 */
[----:B------:R-:W-:Y:S05]  /*0090*/  @P0 EXIT ;  /* 0x000000000000094d */ /* 0x000fea0003800000 */
[----:B------:R-:W-:-:S05]  /*00a0*/  VIADD R2, R5, 0x1 ;  /* 0x0000000105027836 */ /* 0x000fca0000000000 */
[----:B------:R-:W-:-:S13]  /*00b0*/  ISETP.GE.AND P0, PT, R2, R4, PT ;  /* 0x000000040200720c */ /* 0x000fda0003f06270 */
[----:B------:R-:W-:Y:S05]  /*00c0*/  @P0 EXIT ;  /* 0x000000000000094d */ /* 0x000fea0003800000 */
[----:B------:R-:W0:Y:S01]  /*00d0*/  LDC.64 R16, c[0x0][0x380] ;  /* 0x0000e000ff107b82 */ /* 0x000e220000000a00 */
[----:B------:R-:W-:Y:S01]  /*00e0*/  IMAD R0, R5, R4, -R4 ;  /* 0x0000000405007224 */ /* 0x000fe200078e0a04 */
[----:B------:R-:W1:Y:S04]  /*00f0*/  LDCU.64 UR6, c[0x0][0x358] ;  /* 0x00006b00ff0677ac */ /* 0x000e680008000a00 */
[----:B------:R-:W-:Y:S02]  /*0100*/  IADD3 R4, P0, PT, R0, R5, RZ ;  /* 0x0000000500047210 */ /* 0x000fe40007f1e0ff */
[----:B------:R-:W-:-:S04]  /*0110*/  SHF.R.S32.HI R0, RZ, 0x1f, R0 ;  /* 0x0000001fff007819 */ /* 0x000fc80000011400 */
[----:B------:R-:W-:Y:S02]  /*0120*/  LEA.HI.X.SX32 R0, R5, R0, 0x1, P0 ;  /* 0x0000000005007211 */ /* 0x000fe400000f0eff */
[----:B0-----:R-:W-:-:S04]  /*0130*/  LEA R16, P1, R4, R16, 0x3 ;  /* 0x0000001004107211 */ /* 0x001fc800078218ff */
[----:B-1----:R-:W-:-:S09]  /*0140*/  LEA.HI.X R17, R4, R17, R0, 0x3, P1 ;  /* 0x0000001104117211 */ /* 0x002fd200008f1c00 */
.L_x_10:
[----:B0-----:R-:W0:Y:S01]  /*0150*/  LDC R0, c[0x0][0x390] ;  /* 0x0000e400ff007b82 */ /* 0x001e220000000800 */
[----:B------:R-:W0:Y:S01]  /*0160*/  LDCU UR5, c[0x0][0x38c] ;  /* 0x00007180ff0577ac */ /* 0x000e220008000800 */
[----:B------:R-:W-:-:S06]  /*0170*/  IMAD.MOV.U32 R4, RZ, RZ, R2 ;  /* 0x000000ffff047224 */ /* 0x000fcc00078e0002 */
[----:B------:R-:W1:Y:S01]  /*0180*/  LDC.64 R14, c[0x0][0x380] ;  /* 0x0000e000ff0e7b82 */ /* 0x000e620000000a00 */
[----:B0-----:R-:W-:-:S04]  /*0190*/  IMAD R5, R3, UR5, R0 ;  /* 0x0000000503057c24 */ /* 0x001fc8000f8e0200 */
[----:B-1----:R-:W-:-:S07]  /*01a0*/  IMAD.WIDE R14, R5, 0x8, R14 ;  /* 0x00000008050e7825 */ /* 0x002fce00078e020e */
.L_x_9:
[----:B------:R-:W2:Y:S01]  /*01b0*/  LDG.E.64 R28, desc[UR6][R16.64+-0x8] ;  /* 0xfffff806101c7981 */ /* 0x000ea2000c1e1b00 */
[----:B0-----:R-:W0:Y:S03]  /*01c0*/  LDC R0, c[0x0][0x390] ;  /* 0x0000e400ff007b82 */ /* 0x001e260000000800 */
[----:B------:R-:W3:Y:S05]  /*01d0*/  LDG.E.64 R6, desc[UR6][R14.64] ;  /* 0x000000060e067981 */ /* 0x000eea000c1e1b00 */
[----:B------:R-:W0:Y:S08]  /*01e0*/  LDC R5, c[0x0][0x38c] ;  /* 0x0000e300ff057b82 */ /* 0x000e300000000800 */
[----:B------:R-:W1:Y:S01]  /*01f0*/  LDC.64 R12, c[0x0][0x380] ;  /* 0x0000e000ff0c7b82 */ /* 0x000e620000000a00 */
[----:B0-----:R-:W-:-:S02]  /*0200*/  IMAD R9, R0, R5, R4 ;  /* 0x0000000500097224 */ /* 0x001fc400078e0204 */
[----:B------:R-:W-:Y:S02]  /*0210*/  IMAD R23, R0, R5, R0 ;  /* 0x0000000500177224 */ /* 0x000fe400078e0200 */
[----:B-1----:R-:W-:-:S04]  /*0220*/  IMAD.WIDE R8, R9, 0x8, R12 ;  /* 0x0000000809087825 */ /* 0x002fc800078e020c */
[----:B------:R-:W-:Y:S02]  /*0230*/  IMAD R11, R3, R5, R4 ;  /* 0x00000005030b7224 */ /* 0x000fe400078e0204 */
[----:B------:R-:W3:Y:S01]  /*0240*/  LDG.E.64 R8, desc[UR6][R8.64] ;  /* 0x0000000608087981 */ /* 0x000ee2000c1e1b00 */
[----:B------:R-:W-:-:S04]  /*0250*/  IMAD.WIDE R22, R23, 0x8, R12 ;  /* 0x0000000817167825 */ /* 0x000fc800078e020c */
[----:B------:R-:W-:Y:S01]  /*0260*/  IMAD.WIDE R12, R11, 0x8, R12 ;  /* 0x000000080b0c7825 */ /* 0x000fe200078e020c */
[----:B------:R-:W4:Y:S04]  /*0270*/  LDG.E.64 R20, desc[UR6][R22.64] ;  /* 0x0000000616147981 */ /* 0x000f28000c1e1b00 */
[----:B------:R-:W4:Y:S01]  /*0280*/  LDG.E.64 R18, desc[UR6][R12.64] ;  /* 0x000000060c127981 */ /* 0x000f22000c1e1b00 */
[----:B------:R-:W-:Y:S02]  /*0290*/  IMAD.MOV.U32 R10, RZ, RZ, 0x1 ;  /* 0x00000001ff0a7424 */ /* 0x000fe400078e00ff */
[----:B------:R-:W-:Y:S01]  /*02a0*/  VIADD R4, R4, 0x1 ;  /* 0x0000000104047836 */ /* 0x000fe20000000000 */
[----:B------:R-:W-:Y:S04]  /*02b0*/  BSSY.RECONVERGENT B0, `(.L_x_0) ;  /* 0x0000015000007945 */ /* 0x000fe80003800200 */
[----:B------:R-:W-:Y:S01]  /*02c0*/  ISETP.NE.AND P1, PT, R4, R5, PT ;  /* 0x000000050400720c */ /* 0x000fe20003f25270 */
[----:B--2---:R-:W0:Y:S02]  /*02d0*/  MUFU.RCP64H R11, R29 ;  /* 0x0000001d000b7308 */ /* 0x004e240000001800 */
[----:B0-----:R-:W-:-:S08]  /*02e0*/  DFMA R24, -R28, R10, 1 ;  /* 0x3ff000001c18742b */ /* 0x001fd0000000010a */
[----:B------:R-:W-:-:S08]  /*02f0*/  DFMA R24, R24, R24, R24 ;  /* 0x000000181818722b */ /* 0x000fd00000000018 */
[----:B------:R-:W-:Y:S02]  /*0300*/  DFMA R10, R10, R24, R10 ;  /* 0x000000180a0a722b */ /* 0x000fe4000000000a */
[----:B---3--:R-:W-:-:S06]  /*0310*/  DMUL R6, R6, R8 ;  /* 0x0000000806067228 */ /* 0x008fcc0000000000 */
[----:B------:R-:W-:Y:S02]  /*0320*/  DFMA R8, -R28, R10, 1 ;  /* 0x3ff000001c08742b */ /* 0x000fe4000000010a */
[----:B----4-:R-:W-:-:S06]  /*0330*/  DFMA R20, R20, R18, -R6 ;  /* 0x000000121414722b */ /* 0x010fcc0000000806 */
[----:B------:R-:W-:-:S08]  /*0340*/  DFMA R8, R10, R8, R10 ;  /* 0x000000080a08722b */ /* 0x000fd0000000000a */
[----:B------:R-:W-:-:S08]  /*0350*/  DMUL R6, R20, R8 ;  /* 0x0000000814067228 */ /* 0x000fd00000000000 */
[----:B------:R-:W-:-:S08]  /*0360*/  DFMA R10, -R28, R6, R20 ;  /* 0x000000061c0a722b */ /* 0x000fd00000000114 */
[----:B------:R-:W-:Y:S01]  /*0370*/  DFMA R6, R8, R10, R6 ;  /* 0x0000000a0806722b */ /* 0x000fe20000000006 */
[----:B------:R-:W-:-:S09]  /*0380*/  FSETP.GEU.AND P2, PT, |R21|, 6.5827683646048100446e-37, PT ;  /* 0x036000001500780b */ /* 0x000fd20003f4e200 */
[----:B------:R-:W-:-:S05]  /*0390*/  FFMA R0, RZ, R29, R7 ;  /* 0x0000001dff007223 */ /* 0x000fca0000000007 */
[----:B------:R-:W-:-:S13]  /*03a0*/  FSETP.GT.AND P0, PT, |R0|, 1.469367938527859385e-39, PT ;  /* 0x001000000000780b */ /* 0x000fda0003f04200 */
[----:B------:R-:W-:Y:S05]  /*03b0*/  @P0 BRA P2, `(.L_x_1) ;  /* 0x0000000000100947 */ /* 0x000fea0001000000 */
[----:B------:R-:W-:-:S07]  /*03c0*/  MOV R0, 0x3e0 ;  /* 0x000003e000007802 */ /* 0x000fce0000000f00 */
[----:B------:R-:W-:Y:S05]  /*03d0*/  CALL.REL.NOINC `($__internal_0_$__cuda_sm20_div_rn_f64_full) ;  /* 0x0000000400287944 */ /* 0x000fea0003c00000 */
[----:B------:R-:W-:Y:S02]  /*03e0*/  IMAD.MOV.U32 R6, RZ, RZ, R20 ;  /* 0x000000ffff067224 */ /* 0x000fe400078e0014 */
[----:B------:R-:W-:-:S07]  /*03f0*/  IMAD.MOV.U32 R7, RZ, RZ, R21 ;  /* 0x000000ffff077224 */ /* 0x000fce00078e0015 */
.L_x_1:
[----:B------:R-:W-:Y:S05]  /*0400*/  BSYNC.RECONVERGENT B0 ;  /* 0x0000000000007941 */ /* 0x000fea0003800200 */
.L_x_0:
[----:B------:R-:W-:Y:S01]  /*0410*/  LOP3.LUT R9, R7, 0x7fffffff, RZ, 0xc0, !PT ;  /* 0x7fffffff07097812 */ /* 0x000fe200078ec0ff */
[----:B------:R-:W-:Y:S01]  /*0420*/  BSSY.RECONVERGENT B0, `(.L_x_2) ;  /* 0x000003d000007945 */ /* 0x000fe20003800200 */
[----:B------:R-:W-:Y:S02]  /*0430*/  IMAD.MOV.U32 R8, RZ, RZ, R6 ;  /* 0x000000ffff087224 */ /* 0x000fe400078e0006 */
[----:B------:R-:W-:-:S04]  /*0440*/  VIMNMX.U32 R0, PT, PT, R9, 0x41cdcd65, !PT ;  /* 0x41cdcd6509007848 */ /* 0x000fc80007fe0000 */
[----:B------:R-:W-:-:S13]  /*0450*/  ISETP.GT.U32.AND P0, PT, R0, 0x7fefffff, PT ;  /* 0x7fefffff0000780c */ /* 0x000fda0003f04070 */
[----:B------:R-:W-:Y:S05]  /*0460*/  @P0 BRA `(.L_x_3) ;  /* 0x0000000000c40947 */ /* 0x000fea0003800000 */
[----:B------:R-:W-:Y:S01]  /*0470*/  UMOV UR8, 0x3800000 ;  /* 0x0380000000087882 */ /* 0x000fe20000000000 */
[----:B------:R-:W-:Y:S01]  /*0480*/  UMOV UR9, 0x41cdcd65 ;  /* 0x41cdcd6500097882 */ /* 0x000fe20000000000 */
[----:B------:R-:W-:Y:S01]  /*0490*/  IMAD.MOV.U32 R10, RZ, RZ, R6 ;  /* 0x000000ffff0a7224 */ /* 0x000fe200078e0006 */
[----:B------:R-:W-:Y:S01]  /*04a0*/  DSETP.GE.AND P0, PT, R8, UR8, PT ;  /* 0x0000000808007e2a */ /* 0x000fe2000bf06000 */
[----:B------:R-:W-:-:S13]  /*04b0*/  IMAD.MOV.U32 R11, RZ, RZ, R7 ;  /* 0x000000ffff0b7224 */ /* 0x000fda00078e0007 */
[----:B------:R-:W-:Y:S05]  /*04c0*/  @!P0 BRA `(.L_x_4) ;  /* 0x0000000000c88947 */ /* 0x000fea0003800000 */
[----:B------:R-:W-:Y:S01]  /*04d0*/  ISETP.GT.U32.AND P0, PT, R9, 0xfffff, PT ;  /* 0x000fffff0900780c */ /* 0x000fe20003f04070 */
[----:B------:R-:W-:Y:S01]  /*04e0*/  BSSY.RECONVERGENT B1, `(.L_x_5) ;  /* 0x0000013000017945 */ /* 0x000fe20003800200 */
[----:B------:R-:W-:-:S11]  /*04f0*/  SHF.R.U32.HI R5, RZ, 0x14, R9 ;  /* 0x00000014ff057819 */ /* 0x000fd60000011609 */
[----:B------:R-:W-:-:S10]  /*0500*/  @!P0 DMUL R8, R8, 1.80143985094819840000e+16 ;  /* 0x4350000008088828 */ /* 0x000fd40000000000 */
[C---:B------:R-:W-:Y:S01]  /*0510*/  @!P0 LEA.HI R0, R9.reuse, R5, RZ, 0xc ;  /* 0x0000000509008211 */ /* 0x040fe200078f60ff */
[----:B------:R-:W-:Y:S01]  /*0520*/  IMAD.MOV.U32 R11, RZ, RZ, R8 ;  /* 0x000000ffff0b7224 */ /* 0x000fe200078e0008 */
[----:B------:R-:W-:-:S03]  /*0530*/  LOP3.LUT R19, R9, 0xfffff, RZ, 0xc0, !PT ;  /* 0x000fffff09137812 */ /* 0x000fc600078ec0ff */
[----:B------:R-:W-:Y:S01]  /*0540*/  @!P0 VIADD R5, R0, 0xffffffca ;  /* 0xffffffca00058836 */ /* 0x000fe20000000000 */
[----:B------:R-:W-:-:S03]  /*0550*/  LOP3.LUT R19, R19, 0x100000, RZ, 0xfc, !PT ;  /* 0x0010000013137812 */ /* 0x000fc600078efcff */
[----:B------:R-:W-:-:S07]  /*0560*/  VIADD R5, R5, 0xfffffbe4 ;  /* 0xfffffbe405057836 */ /* 0x000fce0000000000 */
.L_x_6:
[----:B------:R-:W-:Y:S02]  /*0570*/  IADD3 R8, P0, PT, R11, -0x3800000, RZ ;  /* 0xfc8000000b087810 */ /* 0x000fe40007f1e0ff */
[C---:B------:R-:W-:Y:S01]  /*0580*/  ISETP.GT.AND P2, PT, R5.reuse, RZ, PT ;  /* 0x000000ff0500720c */ /* 0x040fe20003f44270 */
[----:B------:R-:W-:Y:S01]  /*0590*/  VIADD R5, R5, 0xffffffff ;  /* 0xffffffff05057836 */ /* 0x000fe20000000000 */
[----:B------:R-:W-:-:S04]  /*05a0*/  IADD3.X R0, PT, PT, R19, -0x1dcd66, RZ, P0, !PT ;  /* 0xffe2329a13007810 */ /* 0x000fc800007fe4ff */
[----:B------:R-:W-:-:S04]  /*05b0*/  ISETP.GE.AND P0, PT, R0, RZ, PT ;  /* 0x000000ff0000720c */ /* 0x000fc80003f06270 */
[----:B------:R-:W-:Y:S02]  /*05c0*/  SEL R8, R11, R8, !P0 ;  /* 0x000000080b087207 */ /* 0x000fe40004000000 */
[----:B------:R-:W-:-:S03]  /*05d0*/  SEL R21, R19, R0, !P0 ;  /* 0x0000000013157207 */ /* 0x000fc60004000000 */
[C---:B------:R-:W-:Y:S01]  /*05e0*/  IMAD.SHL.U32 R11, R8.reuse, 0x2, RZ ;  /* 0x00000002080b7824 */ /* 0x040fe200078e00ff */
[----:B------:R-:W-:Y:S01]  /*05f0*/  SHF.L.U64.HI R19, R8, 0x1, R21 ;  /* 0x0000000108137819 */ /* 0x000fe20000010215 */
[----:B------:R-:W-:Y:S06]  /*0600*/  @P2 BRA `(.L_x_6) ;  /* 0xfffffffc00d82947 */ /* 0x000fec000383ffff */
[----:B------:R-:W-:Y:S05]  /*0610*/  BSYNC.RECONVERGENT B1 ;  /* 0x0000000000017941 */ /* 0x000fea0003800200 */
.L_x_5:
[----:B------:R-:W-:Y:S01]  /*0620*/  LOP3.LUT R9, R21, 0x7fffffff, RZ, 0xc0, !PT ;  /* 0x7fffffff15097812 */ /* 0x000fe200078ec0ff */
[----:B------:R-:W-:Y:S01]  /*0630*/  BSSY.RECONVERGENT B1, `(.L_x_7) ;  /* 0x0000012000017945 */ /* 0x000fe20003800200 */
[----:B------:R-:W-:Y:S02]  /*0640*/  ISETP.NE.U32.AND P0, PT, R8, RZ, PT ;  /* 0x000000ff0800720c */ /* 0x000fe40003f05070 */
[----:B------:R-:W-:Y:S02]  /*0650*/  CS2R R10, SRZ ;  /* 0x00000000000a7805 */ /* 0x000fe4000001ff00 */
[----:B------:R-:W-:-:S13]  /*0660*/  ISETP.NE.AND.EX P0, PT, R9, RZ, PT, P0 ;  /* 0x000000ff0900720c */ /* 0x000fda0003f05300 */
[----:B------:R-:W-:Y:S05]  /*0670*/  @!P0 BRA `(.L_x_8) ;  /* 0x0000000000348947 */ /* 0x000fea0003800000 */
[----:B------:R-:W-:-:S10]  /*0680*/  DMUL R10, R8, 1.80143985094819840000e+16 ;  /* 0x43500000080a7828 */ /* 0x000fd40000000000 */
[----:B------:R-:W-:-:S04]  /*0690*/  SHF.R.U32.HI R10, RZ, 0x14, R11 ;  /* 0x00000014ff0a7819 */ /* 0x000fc8000001160b */
[----:B------:R-:W-:-:S04]  /*06a0*/  IADD3 R5, PT, PT, -R10, 0x37, RZ ;  /* 0x000000370a057810 */ /* 0x000fc80007ffe1ff */
[----:B------:R-:W-:Y:S02]  /*06b0*/  IADD3 R11, PT, PT, -R5, 0x41c, RZ ;  /* 0x0000041c050b7810 */ /* 0x000fe40007ffe1ff */
[CC--:B------:R-:W-:Y:S02]  /*06c0*/  SHF.L.U32 R18, R8.reuse, R5.reuse, RZ ;  /* 0x0000000508127219 */ /* 0x0c0fe400000006ff */
[----:B------:R-:W-:Y:S02]  /*06d0*/  ISETP.GE.AND P0, PT, R11, 0x1, PT ;  /* 0x000000010b00780c */ /* 0x000fe40003f06270 */
[----:B------:R-:W-:-:S11]  /*06e0*/  SHF.L.U64.HI R8, R8, R5, R9 ;  /* 0x0000000508087219 */ /* 0x000fd60000010209 */
[----:B------:R-:W-:Y:S01]  /*06f0*/  @P0 IADD3 R10, P2, PT, RZ, R18, RZ ;  /* 0x00000012ff0a0210 */ /* 0x000fe20007f5e0ff */
[C---:B------:R-:W-:Y:S01]  /*0700*/  @P0 VIADD R0, R11.reuse, 0xffffffff ;  /* 0xffffffff0b000836 */ /* 0x040fe20000000000 */
[----:B------:R-:W-:-:S03]  /*0710*/  @!P0 IADD3 R5, PT, PT, -R11, 0x1, RZ ;  /* 0x000000010b058810 */ /* 0x000fc60007ffe1ff */
[--C-:B------:R-:W-:Y:S01]  /*0720*/  @P0 IMAD.U32.X R11, R0, 0x100000, R8.reuse, P2 ;  /* 0x00100000000b0824 */ /* 0x100fe200010e0408 */
[-CC-:B------:R-:W-:Y:S02]  /*0730*/  @!P0 SHF.R.U64 R10, R18, R5.reuse, R8.reuse ;  /* 0x00000005120a8219 */ /* 0x180fe40000001208 */
[----:B------:R-:W-:-:S07]  /*0740*/  @!P0 SHF.R.U32.HI R11, RZ, R5, R8 ;  /* 0x00000005ff0b8219 */ /* 0x000fce0000011608 */
.L_x_8:
[----:B------:R-:W-:Y:S05]  /*0750*/  BSYNC.RECONVERGENT B1 ;  /* 0x0000000000017941 */ /* 0x000fea0003800200 */
.L_x_7:
[----:B------:R-:W-:Y:S01]  /*0760*/  LOP3.LUT R11, R11, 0x80000000, R7, 0xb8, !PT ;  /* 0x800000000b0b7812 */ /* 0x000fe200078eb807 */
[----:B------:R-:W-:Y:S06]  /*0770*/  BRA `(.L_x_4) ;  /* 0x00000000001c7947 */ /* 0x000fec0003800000 */
.L_x_3:
[----:B------:R-:W-:-:S14]  /*0780*/  DSETP.NAN.AND P0, PT, R8, R8, PT ;  /* 0x000000080800722a */ /* 0x000fdc0003f08000 */
[----:B------:R-:W-:Y:S01]  /*0790*/  @P0 IMAD.MOV.U32 R10, RZ, RZ, 0x3800000 ;  /* 0x03800000ff0a0424 */ /* 0x000fe200078e00ff */
[----:B------:R-:W-:Y:S01]  /*07a0*/  @!P0 DSETP.NEU.AND P2, PT, R8, +INF , PT ;  /* 0x7ff000000800842a */ /* 0x000fe20003f4d000 */
[----:B------:R-:W-:-:S06]  /*07b0*/  @P0 IMAD.MOV.U32 R11, RZ, RZ, 0x41cdcd65 ;  /* 0x41cdcd65ff0b0424 */ /* 0x000fcc00078e00ff */
[----:B------:R-:W-:-:S06]  /*07c0*/  @P0 DADD R10, R6, R10 ;  /* 0x00000000060a0229 */ /* 0x000fcc000000000a */
[----:B------:R-:W-:Y:S02]  /*07d0*/  @!P0 FSEL R10, R6, RZ, P2 ;  /* 0x000000ff060a8208 */ /* 0x000fe40001000000 */
[----:B------:R-:W-:-:S07]  /*07e0*/  @!P0 FSEL R11, R7, -QNAN , P2 ;  /* 0xfff80000070b8808 */ /* 0x000fce0001000000 */
.L_x_4:
[----:B------:R-:W-:Y:S05]  /*07f0*/  BSYNC.RECONVERGENT B0 ;  /* 0x0000000000007941 */ /* 0x000fea0003800200 */
.L_x_2:
[----:B------:R0:W-:Y:S01]  /*0800*/  STG.E.64 desc[UR6][R12.64], R10 ;  /* 0x0000000a0c007986 */ /* 0x0001e2000c101b06 */
[----:B------:R-:W-:Y:S05]  /*0810*/  @P1 BRA `(.L_x_9) ;  /* 0xfffffff800641947 */ /* 0x000fea000383ffff */
[----:B------:R-:W1:Y:S01]  /*0820*/  LDC R0, c[0x0][0x370] ;  /* 0x0000dc00ff007b82 */ /* 0x000e620000000800 */
[----:B------:R-:W2:Y:S01]  /*0830*/  LDCU UR5, c[0x0][0x38c] ;  /* 0x00007180ff0577ac */ /* 0x000ea20008000800 */
[----:B-1----:R-:W-:-:S05]  /*0840*/  IMAD R3, R0, UR4, R3 ;  /* 0x0000000400037c24 */ /* 0x002fca000f8e0203 */
[----:B--2---:R-:W-:-:S13]  /*0850*/  ISETP.GE.AND P0, PT, R3, UR5, PT ;  /* 0x0000000503007c0c */ /* 0x004fda000bf06270 */
[----:B------:R-:W-:Y:S05]  /*0860*/  @!P0 BRA `(.L_x_10) ;  /* 0xfffffff800388947 */ /* 0x000fea000383ffff */
[----:B------:R-:W-:Y:S05]  /*0870*/  EXIT ;  /* 0x000000000000794d */ /* 0x000fea0003800000 */
        .weak           $__internal_0_$__cuda_sm20_div_rn_f64_full
        .type           $__internal_0_$__cuda_sm20_div_rn_f64_full,@function
        .size           $__internal_0_$__cuda_sm20_div_rn_f64_full,(.L_x_17 - $__internal_0_$__cuda_sm20_div_rn_f64_full)
$__internal_0_$__cuda_sm20_div_rn_f64_full:
[C---:B------:R-:W-:Y:S01]  /*0880*/  FSETP.GEU.AND P0, PT, |R29|.reuse, 1.469367938527859385e-39, PT ;  /* 0x001000001d00780b */ /* 0x040fe20003f0e200 */
[--C-:B------:R-:W-:Y:S01]  /*0890*/  IMAD.MOV.U32 R8, RZ, RZ, R28.reuse ;  /* 0x000000ffff087224 */ /* 0x100fe200078e001c */
[C---:B------:R-:W-:Y:S01]  /*08a0*/  LOP3.LUT R10, R29.reuse, 0x800fffff, RZ, 0xc0, !PT ;  /* 0x800fffff1d0a7812 */ /* 0x040fe200078ec0ff */
[----:B------:R-:W-:Y:S01]  /*08b0*/  IMAD.MOV.U32 R9, RZ, RZ, R29 ;  /* 0x000000ffff097224 */ /* 0x000fe200078e001d */
[----:B------:R-:W-:Y:S01]  /*08c0*/  BSSY.RECONVERGENT B1, `(.L_x_11) ;  /* 0x0000057000017945 */ /* 0x000fe20003800200 */
[----:B------:R-:W-:Y:S01]  /*08d0*/  IMAD.MOV.U32 R7, RZ, RZ, R21 ;  /* 0x000000ffff077224 */ /* 0x000fe200078e0015 */
[----:B------:R-:W-:Y:S01]  /*08e0*/  LOP3.LUT R11, R10, 0x3ff00000, RZ, 0xfc, !PT ;  /* 0x3ff000000a0b7812 */ /* 0x000fe200078efcff */
[----:B------:R-:W-:Y:S01]  /*08f0*/  IMAD.MOV.U32 R10, RZ, RZ, R28 ;  /* 0x000000ffff0a7224 */ /* 0x000fe200078e001c */
[----:B------:R-:W-:Y:S01]  /*0900*/  LOP3.LUT R28, R29, 0x7ff00000, RZ, 0xc0, !PT ;  /* 0x7ff000001d1c7812 */ /* 0x000fe200078ec0ff */
[----:B------:R-:W-:Y:S01]  /*0910*/  IMAD.MOV.U32 R18, RZ, RZ, 0x1 ;  /* 0x00000001ff127424 */ /* 0x000fe200078e00ff */
[C---:B------:R-:W-:Y:S01]  /*0920*/  FSETP.GEU.AND P3, PT, |R7|.reuse, 1.469367938527859385e-39, PT ;  /* 0x001000000700780b */ /* 0x040fe20003f6e200 */
[----:B------:R-:W-:Y:S01]  /*0930*/  IMAD.MOV.U32 R6, RZ, RZ, R20 ;  /* 0x000000ffff067224 */ /* 0x000fe200078e0014 */
[----:B------:R-:W-:Y:S01]  /*0940*/  LOP3.LUT R5, R7, 0x7ff00000, RZ, 0xc0, !PT ;  /* 0x7ff0000007057812 */ /* 0x000fe200078ec0ff */
[----:B------:R-:W-:Y:S01]  /*0950*/  @!P0 DMUL R10, R8, 8.98846567431157953865e+307 ;  /* 0x7fe00000080a8828 */ /* 0x000fe20000000000 */
[----:B------:R-:W-:-:S02]  /*0960*/  IMAD.MOV.U32 R26, RZ, RZ, 0x1ca00000 ;  /* 0x1ca00000ff1a7424 */ /* 0x000fc400078e00ff */
[----:B------:R-:W-:-:S03]  /*0970*/  ISETP.GE.U32.AND P2, PT, R5, R28, PT ;  /* 0x0000001c0500720c */ /* 0x000fc60003f46070 */
[----:B------:R-:W0:Y:S04]  /*0980*/  MUFU.RCP64H R19, R11 ;  /* 0x0000000b00137308 */ /* 0x000e280000001800 */
[----:B------:R-:W-:Y:S02]  /*0990*/  @!P3 LOP3.LUT R20, R9, 0x7ff00000, RZ, 0xc0, !PT ;  /* 0x7ff000000914b812 */ /* 0x000fe400078ec0ff */
[----:B------:R-:W-:Y:S02]  /*09a0*/  @!P0 LOP3.LUT R28, R11, 0x7ff00000, RZ, 0xc0, !PT ;  /* 0x7ff000000b1c8812 */ /* 0x000fe400078ec0ff */
[----:B------:R-:W-:-:S04]  /*09b0*/  @!P3 ISETP.GE.U32.AND P4, PT, R5, R20, PT ;  /* 0x000000140500b20c */ /* 0x000fc80003f86070 */
[----:B------:R-:W-:-:S04]  /*09c0*/  @!P3 SEL R21, R26, 0x63400000, !P4 ;  /* 0x634000001a15b807 */ /* 0x000fc80006000000 */
[----:B------:R-:W-:Y:S01]  /*09d0*/  @!P3 LOP3.LUT R24, R21, 0x80000000, R7, 0xf8, !PT ;  /* 0x800000001518b812 */ /* 0x000fe200078ef807 */
[----:B0-----:R-:W-:-:S03]  /*09e0*/  DFMA R22, R18, -R10, 1 ;  /* 0x3ff000001216742b */ /* 0x001fc6000000080a */
[----:B------:R-:W-:Y:S01]  /*09f0*/  @!P3 LOP3.LUT R25, R24, 0x100000, RZ, 0xfc, !PT ;  /* 0x001000001819b812 */ /* 0x000fe200078efcff */
[----:B------:R-:W-:-:S04]  /*0a00*/  @!P3 IMAD.MOV.U32 R24, RZ, RZ, RZ ;  /* 0x000000ffff18b224 */ /* 0x000fc800078e00ff */
[----:B------:R-:W-:-:S08]  /*0a10*/  DFMA R22, R22, R22, R22 ;  /* 0x000000161616722b */ /* 0x000fd00000000016 */
[----:B------:R-:W-:Y:S01]  /*0a20*/  DFMA R22, R18, R22, R18 ;  /* 0x000000161216722b */ /* 0x000fe20000000012 */
[----:B------:R-:W-:Y:S01]  /*0a30*/  SEL R19, R26, 0x63400000, !P2 ;  /* 0x634000001a137807 */ /* 0x000fe20005000000 */
[----:B------:R-:W-:-:S03]  /*0a40*/  IMAD.MOV.U32 R18, RZ, RZ, R6 ;  /* 0x000000ffff127224 */ /* 0x000fc600078e0006 */
[----:B------:R-:W-:-:S03]  /*0a50*/  LOP3.LUT R19, R19, 0x800fffff, R7, 0xf8, !PT ;  /* 0x800fffff13137812 */ /* 0x000fc600078ef807 */
[----:B------:R-:W-:-:S03]  /*0a60*/  DFMA R20, R22, -R10, 1 ;  /* 0x3ff000001614742b */ /* 0x000fc6000000080a */
[----:B------:R-:W-:-:S05]  /*0a70*/  @!P3 DFMA R18, R18, 2, -R24 ;  /* 0x400000001212b82b */ /* 0x000fca0000000818 */
[----:B------:R-:W-:-:S08]  /*0a80*/  DFMA R20, R22, R20, R22 ;  /* 0x000000141614722b */ /* 0x000fd00000000016 */
[----:B------:R-:W-:-:S08]  /*0a90*/  DMUL R22, R20, R18 ;  /* 0x0000001214167228 */ /* 0x000fd00000000000 */
[----:B------:R-:W-:-:S08]  /*0aa0*/  DFMA R24, R22, -R10, R18 ;  /* 0x8000000a1618722b */ /* 0x000fd00000000012 */
[----:B------:R-:W-:Y:S01]  /*0ab0*/  DFMA R24, R20, R24, R22 ;  /* 0x000000181418722b */ /* 0x000fe20000000016 */
[----:B------:R-:W-:Y:S01]  /*0ac0*/  IMAD.MOV.U32 R23, RZ, RZ, R5 ;  /* 0x000000ffff177224 */ /* 0x000fe200078e0005 */
[----:B------:R-:W-:-:S05]  /*0ad0*/  @!P3 LOP3.LUT R23, R19, 0x7ff00000, RZ, 0xc0, !PT ;  /* 0x7ff000001317b812 */ /* 0x000fca00078ec0ff */
[----:B------:R-:W-:-:S05]  /*0ae0*/  VIADD R20, R23, 0xffffffff ;  /* 0xffffffff17147836 */ /* 0x000fca0000000000 */
[----:B------:R-:W-:Y:S01]  /*0af0*/  ISETP.GT.U32.AND P0, PT, R20, 0x7feffffe, PT ;  /* 0x7feffffe1400780c */ /* 0x000fe20003f04070 */
[----:B------:R-:W-:-:S05]  /*0b00*/  VIADD R20, R28, 0xffffffff ;  /* 0xffffffff1c147836 */ /* 0x000fca0000000000 */
[----:B------:R-:W-:-:S13]  /*0b10*/  ISETP.GT.U32.OR P0, PT, R20, 0x7feffffe, P0 ;  /* 0x7feffffe1400780c */ /* 0x000fda0000704470 */
[----:B------:R-:W-:Y:S05]  /*0b20*/  @P0 BRA `(.L_x_12) ;  /* 0x00000000006c0947 */ /* 0x000fea0003800000 */
[----:B------:R-:W-:-:S04]  /*0b30*/  LOP3.LUT R20, R9, 0x7ff00000, RZ, 0xc0, !PT ;  /* 0x7ff0000009147812 */ /* 0x000fc800078ec0ff */
[CC--:B------:R-:W-:Y:S02]  /*0b40*/  VIADDMNMX R6, R5.reuse, -R20.reuse, 0xb9600000, !PT ;  /* 0xb960000005067446 */ /* 0x0c0fe40007800914 */
[----:B------:R-:W-:Y:S02]  /*0b50*/  ISETP.GE.U32.AND P0, PT, R5, R20, PT ;  /* 0x000000140500720c */ /* 0x000fe40003f06070 */
[----:B------:R-:W-:Y:S01]  /*0b60*/  VIMNMX R5, PT, PT, R6, 0x46a00000, PT ;  /* 0x46a0000006057848 */ /* 0x000fe20003fe0100 */
[----:B------:R-:W-:Y:S01]  /*0b70*/  IMAD.MOV.U32 R6, RZ, RZ, RZ ;  /* 0x000000ffff067224 */ /* 0x000fe200078e00ff */
[----:B------:R-:W-:-:S05]  /*0b80*/  SEL R26, R26, 0x63400000, !P0 ;  /* 0x634000001a1a7807 */ /* 0x000fca0004000000 */
[----:B------:R-:W-:-:S04]  /*0b90*/  IMAD.IADD R5, R5, 0x1, -R26 ;  /* 0x0000000105057824 */ /* 0x000fc800078e0a1a */
[----:B------:R-:W-:-:S06]  /*0ba0*/  VIADD R7, R5, 0x7fe00000 ;  /* 0x7fe0000005077836 */ /* 0x000fcc0000000000 */
[----:B------:R-:W-:-:S10]  /*0bb0*/  DMUL R20, R24, R6 ;  /* 0x0000000618147228 */ /* 0x000fd40000000000 */
[----:B------:R-:W-:-:S13]  /*0bc0*/  FSETP.GTU.AND P0, PT, |R21|, 1.469367938527859385e-39, PT ;  /* 0x001000001500780b */ /* 0x000fda0003f0c200 */
[----:B------:R-:W-:Y:S05]  /*0bd0*/  @P0 BRA `(.L_x_13) ;  /* 0x0000000000940947 */ /* 0x000fea0003800000 */
[----:B------:R-:W-:Y:S01]  /*0be0*/  DFMA R10, R24, -R10, R18 ;  /* 0x8000000a180a722b */ /* 0x000fe20000000012 */
[----:B------:R-:W-:-:S09]  /*0bf0*/  IMAD.MOV.U32 R8, RZ, RZ, RZ ;  /* 0x000000ffff087224 */ /* 0x000fd200078e00ff */
[C---:B------:R-:W-:Y:S02]  /*0c00*/  FSETP.NEU.AND P0, PT, R11.reuse, RZ, PT ;  /* 0x000000ff0b00720b */ /* 0x040fe40003f0d000 */
[----:B------:R-:W-:-:S04]  /*0c10*/  LOP3.LUT R19, R11, 0x80000000, R9, 0x48, !PT ;  /* 0x800000000b137812 */ /* 0x000fc800078e4809 */
[----:B------:R-:W-:-:S07]  /*0c20*/  LOP3.LUT R9, R19, R7, RZ, 0xfc, !PT ;  /* 0x0000000713097212 */ /* 0x000fce00078efcff */
[----:B------:R-:W-:Y:S05]  /*0c30*/  @!P0 BRA `(.L_x_13) ;  /* 0x00000000007c8947 */ /* 0x000fea0003800000 */
[----:B------:R-:W-:Y:S01]  /*0c40*/  IMAD.MOV R7, RZ, RZ, -R5 ;  /* 0x000000ffff077224 */ /* 0x000fe200078e0a05 */
[----:B------:R-:W-:Y:S01]  /*0c50*/  DMUL.RP R8, R24, R8 ;  /* 0x0000000818087228 */ /* 0x000fe20000008000 */
[----:B------:R-:W-:Y:S01]  /*0c60*/  IMAD.MOV.U32 R6, RZ, RZ, RZ ;  /* 0x000000ffff067224 */ /* 0x000fe200078e00ff */
[----:B------:R-:W-:-:S05]  /*0c70*/  IADD3 R5, PT, PT, -R5, -0x43300000, RZ ;  /* 0xbcd0000005057810 */ /* 0x000fca0007ffe1ff */
[----:B------:R-:W-:-:S03]  /*0c80*/  DFMA R6, R20, -R6, R24 ;  /* 0x800000061406722b */ /* 0x000fc60000000018 */
[----:B------:R-:W-:-:S07]  /*0c90*/  LOP3.LUT R19, R9, R19, RZ, 0x3c, !PT ;  /* 0x0000001309137212 */ /* 0x000fce00078e3cff */
[----:B------:R-:W-:-:S04]  /*0ca0*/  FSETP.NEU.AND P0, PT, |R7|, R5, PT ;  /* 0x000000050700720b */ /* 0x000fc80003f0d200 */
[----:B------:R-:W-:Y:S02]  /*0cb0*/  FSEL R20, R8, R20, !P0 ;  /* 0x0000001408147208 */ /* 0x000fe40004000000 */
[----:B------:R-:W-:Y:S01]  /*0cc0*/  FSEL R21, R19, R21, !P0 ;  /* 0x0000001513157208 */ /* 0x000fe20004000000 */
[----:B------:R-:W-:Y:S06]  /*0cd0*/  BRA `(.L_x_13) ;  /* 0x0000000000547947 */ /* 0x000fec0003800000 */
.L_x_12:
[----:B------:R-:W-:-:S14]  /*0ce0*/  DSETP.NAN.AND P0, PT, R6, R6, PT ;  /* 0x000000060600722a */ /* 0x000fdc0003f08000 */
[----:B------:R-:W-:Y:S05]  /*0cf0*/  @P0 BRA `(.L_x_14) ;  /* 0x0000000000440947 */ /* 0x000fea0003800000 */
[----:B------:R-:W-:-:S14]  /*0d00*/  DSETP.NAN.AND P0, PT, R8, R8, PT ;  /* 0x000000080800722a */ /* 0x000fdc0003f08000 */
[----:B------:R-:W-:Y:S05]  /*0d10*/  @P0 BRA `(.L_x_15) ;  /* 0x0000000000300947 */ /* 0x000fea0003800000 */
[----:B------:R-:W-:Y:S01]  /*0d20*/  ISETP.NE.AND P0, PT, R23, R28, PT ;  /* 0x0000001c1700720c */ /* 0x000fe20003f05270 */
[----:B------:R-:W-:Y:S02]  /*0d30*/  IMAD.MOV.U32 R20, RZ, RZ, 0x0 ;  /* 0x00000000ff147424 */ /* 0x000fe400078e00ff */
[----:B------:R-:W-:-:S10]  /*0d40*/  IMAD.MOV.U32 R21, RZ, RZ, -0x80000 ;  /* 0xfff80000ff157424 */ /* 0x000fd400078e00ff */
[----:B------:R-:W-:Y:S05]  /*0d50*/  @!P0 BRA `(.L_x_13) ;  /* 0x0000000000348947 */ /* 0x000fea0003800000 */
[----:B------:R-:W-:Y:S02]  /*0d60*/  ISETP.NE.AND P0, PT, R23, 0x7ff00000, PT ;  /* 0x7ff000001700780c */ /* 0x000fe40003f05270 */
[----:B------:R-:W-:Y:S02]  /*0d70*/  LOP3.LUT R21, R7, 0x80000000, R9, 0x48, !PT ;  /* 0x8000000007157812 */ /* 0x000fe400078e4809 */
[----:B------:R-:W-:-:S13]  /*0d80*/  ISETP.EQ.OR P0, PT, R28, RZ, !P0 ;  /* 0x000000ff1c00720c */ /* 0x000fda0004702670 */
[----:B------:R-:W-:Y:S01]  /*0d90*/  @P0 LOP3.LUT R5, R21, 0x7ff00000, RZ, 0xfc, !PT ;  /* 0x7ff0000015050812 */ /* 0x000fe200078efcff */
[----:B------:R-:W-:Y:S02]  /*0da0*/  @!P0 IMAD.MOV.U32 R20, RZ, RZ, RZ ;  /* 0x000000ffff148224 */ /* 0x000fe400078e00ff */
[----:B------:R-:W-:Y:S02]  /*0db0*/  @P0 IMAD.MOV.U32 R20, RZ, RZ, RZ ;  /* 0x000000ffff140224 */ /* 0x000fe400078e00ff */
[----:B------:R-:W-:Y:S01]  /*0dc0*/  @P0 IMAD.MOV.U32 R21, RZ, RZ, R5 ;  /* 0x000000ffff150224 */ /* 0x000fe200078e0005 */
[----:B------:R-:W-:Y:S06]  /*0dd0*/  BRA `(.L_x_13) ;  /* 0x0000000000147947 */ /* 0x000fec0003800000 */
.L_x_15:
[----:B------:R-:W-:Y:S01]  /*0de0*/  LOP3.LUT R21, R9, 0x80000, RZ, 0xfc, !PT ;  /* 0x0008000009157812 */ /* 0x000fe200078efcff */
[----:B------:R-:W-:Y:S01]  /*0df0*/  IMAD.MOV.U32 R20, RZ, RZ, R8 ;  /* 0x000000ffff147224 */ /* 0x000fe200078e0008 */
[----:B------:R-:W-:Y:S06]  /*0e00*/  BRA `(.L_x_13) ;  /* 0x0000000000087947 */ /* 0x000fec0003800000 */
.L_x_14:
[----:B------:R-:W-:Y:S01]  /*0e10*/  LOP3.LUT R21, R7, 0x80000, RZ, 0xfc, !PT ;  /* 0x0008000007157812 */ /* 0x000fe200078efcff */
[----:B------:R-:W-:-:S07]  /*0e20*/  IMAD.MOV.U32 R20, RZ, RZ, R6 ;  /* 0x000000ffff147224 */ /* 0x000fce00078e0006 */
.L_x_13:
[----:B------:R-:W-:Y:S05]  /*0e30*/  BSYNC.RECONVERGENT B1 ;  /* 0x0000000000017941 */ /* 0x000fea0003800200 */
.L_x_11:
[----:B------:R-:W-:Y:S02]  /*0e40*/  IMAD.MOV.U32 R6, RZ, RZ, R0 ;  /* 0x000000ffff067224 */ /* 0x000fe400078e0000 */
[----:B------:R-:W-:-:S04]  /*0e50*/  IMAD.MOV.U32 R7, RZ, RZ, 0x0 ;  /* 0x00000000ff077424 */ /* 0x000fc800078e00ff */
[----:B------:R-:W-:Y:S05]  /*0e60*/  RET.REL.NODEC R6 `(_Z8parallelPdiii) ;  /* 0xfffffff006647950 */ /* 0x000fea0003c3ffff */
.L_x_16:
[----:B------:R-:W-:-:S00]  /*0e70*/  BRA `(.L_x_16) ;  /* 0xfffffffc00fc7947 */ /* 0x000fc0000383ffff */
[----:B------:R-:W-:-:S00]  /*0e80*/  NOP ;  /* 0x0000000000007918 */ /* 0x000fc00000000000 */
[----:B------:R-:W-:-:S00]  /*0e90*/  NOP ;  /* 0x0000000000007918 */ /* 0x000fc00000000000 */
[----:B------:R-:W-:-:S00]  /*0ea0*/  NOP ;  /* 0x0000000000007918 */ /* 0x000fc00000000000 */
[----:B------:R-:W-:-:S00]  /*0eb0*/  NOP ;  /* 0x0000000000007918 */ /* 0x000fc00000000000 */
[----:B------:R-:W-:-:S00]  /*0ec0*/  NOP ;  /* 0x0000000000007918 */ /* 0x000fc00000000000 */
[----:B------:R-:W-:-:S00]  /*0ed0*/  NOP ;  /* 0x0000000000007918 */ /* 0x000fc00000000000 */
[----:B------:R-:W-:-:S00]  /*0ee0*/  NOP ;  /* 0x0000000000007918 */ /* 0x000fc00000000000 */
[----:B------:R-:W-:-:S00]  /*0ef0*/  NOP ;  /* 0x0000000000007918 */ /* 0x000fc00000000000 */
.L_x_17:


//--------------------- .nv.shared.reserved.0     --------------------------
	.section	.nv.shared.reserved.0,"aw",@nobits
	.weak		__nv_reservedSMEM_offset_0_alias
	.size		__nv_reservedSMEM_offset_0_alias, 0, 64
	.other		__nv_reservedSMEM_offset_0_alias,@"STO_CUDA_RESERVED_SHARED STV_DEFAULT"
__nv_reservedSMEM_offset_0_alias:
	.zero		0
	.zero		64


//--------------------- .nv.constant0._Z8parallelPdiii --------------------------
	.section	.nv.constant0._Z8parallelPdiii,"a",@progbits
	.sectionflags	@""
	.align	4
.nv.constant0._Z8parallelPdiii:
	.zero		916


//--------------------- SYMBOLS --------------------------

	.type		.nv.reservedSmem.offset0,@object
	.size		.nv.reservedSmem.offset0,0x4
